	.headerflags	@"EF_CUDA_TEXMODE_UNIFIED EF_CUDA_64BIT_ADDRESS EF_CUDA_ACCELERATORS EF_CUDA_SM90 EF_CUDA_VIRTUAL_SM(EF_CUDA_SM90)"
	.elftype	@"ET_EXEC"


//--------------------- .nv.info                  --------------------------
	.section	.nv.info,"",@"SHT_CUDA_INFO"
	.align	4


	//----- nvinfo : EIATTR_REGCOUNT
	.align		4
        /*0000*/ 	.byte	0x04, 0x2f
        /*0002*/ 	.short	(.L_1 - .L_0)
	.align		4
.L_0:
        /*0004*/ 	.word	index@(triton_poi_fused_max_pool2d_with_indices_11)
        /*0008*/ 	.word	0x00000020


	//----- nvinfo : EIATTR_MIN_STACK_SIZE
	.align		4
.L_1:
        /*000c*/ 	.byte	0x04, 0x12
        /*000e*/ 	.short	(.L_3 - .L_2)
	.align		4
.L_2:
        /*0010*/ 	.word	index@(triton_poi_fused_max_pool2d_with_indices_11)
        /*0014*/ 	.word	0x00000000


	//----- nvinfo : EIATTR_FRAME_SIZE
	.align		4
.L_3:
        /*0018*/ 	.byte	0x04, 0x11
        /*001a*/ 	.short	(.L_5 - .L_4)
	.align		4
.L_4:
        /*001c*/ 	.word	index@(triton_poi_fused_max_pool2d_with_indices_11)
        /*0020*/ 	.word	0x00000000


	//----- nvinfo : EIATTR_MIN_STACK_SIZE
	.align		4
.L_5:
        /*0024*/ 	.byte	0x04, 0x12
        /*0026*/ 	.short	(.L_7 - .L_6)
	.align		4
.L_6:
        /*0028*/ 	.word	index@(triton_poi_fused_max_pool2d_with_indices_11)
        /*002c*/ 	.word	0x00000000
.L_7:


//--------------------- .nv.info.triton_poi_fused_max_pool2d_with_indices_11 --------------------------
	.section	.nv.info.triton_poi_fused_max_pool2d_with_indices_11,"",@"SHT_CUDA_INFO"
	.sectionflags	@""
	.align	4


	//----- nvinfo : EIATTR_CUDA_API_VERSION
	.align		4
        /*0000*/ 	.byte	0x04, 0x37
        /*0002*/ 	.short	(.L_9 - .L_8)
.L_8:
        /*0004*/ 	.word	0x0000007c


	//----- nvinfo : EIATTR_KPARAM_INFO
	.align		4
.L_9:
        /*0008*/ 	.byte	0x04, 0x17
        /*000a*/ 	.short	(.L_11 - .L_10)
.L_10:
        /*000c*/ 	.word	0x00000000
        /*0010*/ 	.short	0x0003
        /*0012*/ 	.short	0x0018
        /*0014*/ 	.byte	0x00, 0xf0, 0x11, 0x00


	//----- nvinfo : EIATTR_KPARAM_INFO
	.align		4
.L_11:
        /*0018*/ 	.byte	0x04, 0x17
        /*001a*/ 	.short	(.L_13 - .L_12)
.L_12:
        /*001c*/ 	.word	0x00000000
        /*0020*/ 	.short	0x0002
        /*0022*/ 	.short	0x0010
        /*0024*/ 	.byte	0x00, 0xf4, 0x21, 0x00


	//----- nvinfo : EIATTR_KPARAM_INFO
	.align		4
.L_13:
        /*0028*/ 	.byte	0x04, 0x17
        /*002a*/ 	.short	(.L_15 - .L_14)
.L_14:
        /*002c*/ 	.word	0x00000000
        /*0030*/ 	.short	0x0001
        /*0032*/ 	.short	0x0008
        /*0034*/ 	.byte	0x00, 0xf4, 0x21, 0x00


	//----- nvinfo : EIATTR_KPARAM_INFO
	.align		4
.L_15:
        /*0038*/ 	.byte	0x04, 0x17
        /*003a*/ 	.short	(.L_17 - .L_16)
.L_16:
        /*003c*/ 	.word	0x00000000
        /*0040*/ 	.short	0x0000
        /*0042*/ 	.short	0x0000
        /*0044*/ 	.byte	0x00, 0xf4, 0x21, 0x00


	//----- nvinfo : EIATTR_SPARSE_MMA_MASK
	.align		4
.L_17:
        /*0048*/ 	.byte	0x03, 0x50
        /*004a*/ 	.short	0x0000


	//----- nvinfo : EIATTR_MAXREG_COUNT
	.align		4
        /*004c*/ 	.byte	0x03, 0x1b
        /*004e*/ 	.short	0x00ff


	//----- nvinfo : EIATTR_EXIT_INSTR_OFFSETS
	.align		4
        /*0050*/ 	.byte	0x04, 0x1c
        /*0052*/ 	.short	(.L_19 - .L_18)


	//   ....[0]....
.L_18:
        /*0054*/ 	.word	0x00000790


	//----- nvinfo : EIATTR_REQNTID
	.align		4
.L_19:
        /*0058*/ 	.byte	0x04, 0x10
        /*005a*/ 	.short	(.L_21 - .L_20)
.L_20:
        /*005c*/ 	.word	0x00000080
        /*0060*/ 	.word	0x00000001
        /*0064*/ 	.word	0x00000001


	//----- nvinfo : EIATTR_CBANK_PARAM_SIZE
	.align		4
.L_21:
        /*0068*/ 	.byte	0x03, 0x19
        /*006a*/ 	.short	0x001c


	//----- nvinfo : EIATTR_PARAM_CBANK
	.align		4
        /*006c*/ 	.byte	0x04, 0x0a
        /*006e*/ 	.short	(.L_23 - .L_22)
	.align		4
.L_22:
        /*0070*/ 	.word	index@(.nv.constant0.triton_poi_fused_max_pool2d_with_indices_11)
        /*0074*/ 	.short	0x0210
        /*0076*/ 	.short	0x001c


	//----- nvinfo : EIATTR_SW_WAR
	.align		4
.L_23:
        /*0078*/ 	.byte	0x04, 0x36
        /*007a*/ 	.short	(.L_25 - .L_24)
.L_24:
        /*007c*/ 	.word	0x00000008
.L_25:


//--------------------- .nv.callgraph             --------------------------
	.section	.nv.callgraph,"",@"SHT_CUDA_CALLGRAPH"
	.align	4
	.sectionentsize	8
	.align		4
        /*0000*/ 	.word	0x00000000
	.align		4
        /*0004*/ 	.word	0xffffffff
	.align		4
        /*0008*/ 	.word	0x00000000
	.align		4
        /*000c*/ 	.word	0xfffffffe
	.align		4
        /*0010*/ 	.word	0x00000000
	.align		4
        /*0014*/ 	.word	0xfffffffd
	.align		4
        /*0018*/ 	.word	0x00000000
	.align		4
        /*001c*/ 	.word	0xfffffffc


//--------------------- .text.triton_poi_fused_max_pool2d_with_indices_11 --------------------------
	.section	.text.triton_poi_fused_max_pool2d_with_indices_11,"ax",@progbits
	.align	128
        .global         triton_poi_fused_max_pool2d_with_indices_11
        .type           triton_poi_fused_max_pool2d_with_indices_11,@function
        .size           triton_poi_fused_max_pool2d_with_indices_11,(.L_x_1 - triton_poi_fused_max_pool2d_with_indices_11)
        .other          triton_poi_fused_max_pool2d_with_indices_11,@"STO_CUDA_ENTRY STV_DEFAULT"
triton_poi_fused_max_pool2d_with_indices_11:
.text.triton_poi_fused_max_pool2d_with_indices_11:
[----:B------:R-:W-:Y:S01]  /*0000*/  LDC R1, c[0x0][0x28] ;  /* 0x00000a00ff017b82 */ /* 0x000fe20000000800 */
[----:B------:R-:W1:Y:S07]  /*0010*/  S2R R0, SR_TID.X ;  /* 0x0000000000007919 */ /* 0x000e6e0000002100 */
[----:B------:R-:W2:Y:S01]  /*0020*/  LDC.64 R2, c[0x0][0x210] ;  /* 0x00008400ff027b82 */ /* 0x000ea20000000a00 */
[----:B------:R-:W-:Y:S01]  /*0030*/  ULDC.64 UR4, c[0x0][0x208] ;  /* 0x0000820000047ab9 */ /* 0x000fe20000000a00 */
[----:B------:R-:W-:Y:S01]  /*0040*/  ULDC.64 UR6, c[0x0][0x220] ;  /* 0x0000880000067ab9 */ /* 0x000fe20000000a00 */
[----:B------:R-:W3:Y:S01]  /*0050*/  S2R R5, SR_CTAID.X ;  /* 0x0000000000057919 */ /* 0x000ee20000002500 */
[----:B-1----:R-:W-:-:S05]  /*0060*/  LOP3.LUT R0, R0, 0x7f, RZ, 0xc0, !PT ;  /* 0x0000007f00007812 */ /* 0x002fca00078ec0ff */
[----:B---3--:R-:W-:-:S05]  /*0070*/  IMAD R0, R5, 0x80, R0 ;  /* 0x0000008005007824 */ /* 0x008fca00078e0200 */
[----:B------:R-:W-:-:S04]  /*0080*/  LEA.HI R4, R0, R0, RZ, 0x1 ;  /* 0x0000000000047211 */ /* 0x000fc800078f08ff */
[C---:B------:R-:W-:Y:S01]  /*0090*/  LOP3.LUT R5, R4.reuse, 0x3ffffffe, RZ, 0xc0, !PT ;  /* 0x3ffffffe04057812 */ /* 0x040fe200078ec0ff */
[----:B------:R-:W-:-:S04]  /*00a0*/  IMAD.SHL.U32 R4, R4, 0x10, RZ ;  /* 0x0000001004047824 */ /* 0x000fc800078e00ff */
[----:B------:R-:W-:Y:S01]  /*00b0*/  IMAD.IADD R5, R0, 0x1, -R5 ;  /* 0x0000000100057824 */ /* 0x000fe200078e0a05 */
[----:B------:R-:W-:-:S05]  /*00c0*/  LOP3.LUT R4, R4, 0xffffffe0, RZ, 0xc0, !PT ;  /* 0xffffffe004047812 */ /* 0x000fca00078ec0ff */
[----:B------:R-:W-:-:S04]  /*00d0*/  IMAD R25, R5, 0x4, R4 ;  /* 0x0000000405197824 */ /* 0x000fc800078e0204 */
[----:B--2---:R-:W-:-:S05]  /*00e0*/  IMAD.WIDE R4, R25, 0x4, R2 ;  /* 0x0000000419047825 */ /* 0x004fca00078e0202 */
[----:B------:R-:W2:Y:S04]  /*00f0*/  LDG.E.EL R21, desc[UR4][R4.64] ;  /* 0x0000000404157981 */ /* 0x000ea8000c2e1900 */
[----:B------:R-:W2:Y:S04]  /*0100*/  LDG.E.EL R20, desc[UR4][R4.64+0x4] ;  /* 0x0000040404147981 */ /* 0x000ea8000c2e1900 */
[----:B------:R-:W3:Y:S01]  /*0110*/  LDG.E.EL R19, desc[UR4][R4.64+0x8] ;  /* 0x0000080404137981 */ /* 0x000ee2000c2e1900 */
[----:B------:R-:W-:-:S03]  /*0120*/  VIADD R7, R25, 0x8 ;  /* 0x0000000819077836 */ /* 0x000fc60000000000 */
[----:B------:R1:W4:Y:S01]  /*0130*/  LDG.E.EL R18, desc[UR4][R4.64+0xc] ;  /* 0x00000c0404127981 */ /* 0x000322000c2e1900 */
[----:B------:R-:W-:-:S04]  /*0140*/  IMAD.WIDE R6, R7, 0x4, R2 ;  /* 0x0000000407067825 */ /* 0x000fc800078e0202 */
[C---:B------:R-:W-:Y:S01]  /*0150*/  VIADD R9, R25.reuse, 0x9 ;  /* 0x0000000919097836 */ /* 0x040fe20000000000 */
[----:B------:R-:W5:Y:S01]  /*0160*/  LDG.E.EL R17, desc[UR4][R6.64] ;  /* 0x0000000406117981 */ /* 0x000f62000c2e1900 */
[----:B------:R-:W-:Y:S02]  /*0170*/  VIADD R11, R25, 0xa ;  /* 0x0000000a190b7836 */ /* 0x000fe40000000000 */
[----:B------:R-:W-:-:S05]  /*0180*/  IMAD.WIDE R8, R9, 0x4, R2 ;  /* 0x0000000409087825 */ /* 0x000fca00078e0202 */
[----:B------:R-:W5:Y:S01]  /*0190*/  LDG.E.EL R16, desc[UR4][R8.64] ;  /* 0x0000000408107981 */ /* 0x000f62000c2e1900 */
[----:B------:R-:W-:-:S04]  /*01a0*/  IMAD.WIDE R10, R11, 0x4, R2 ;  /* 0x000000040b0a7825 */ /* 0x000fc800078e0202 */
[C---:B------:R-:W-:Y:S01]  /*01b0*/  VIADD R27, R25.reuse, 0xb ;  /* 0x0000000b191b7836 */ /* 0x040fe20000000000 */
[----:B------:R1:W5:Y:S01]  /*01c0*/  LDG.E.EL R15, desc[UR4][R10.64] ;  /* 0x000000040a0f7981 */ /* 0x000362000c2e1900 */
[----:B------:R-:W-:Y:S02]  /*01d0*/  VIADD R29, R25, 0x10 ;  /* 0x00000010191d7836 */ /* 0x000fe40000000000 */
[----:B------:R-:W-:-:S05]  /*01e0*/  IMAD.WIDE R26, R27, 0x4, R2 ;  /* 0x000000041b1a7825 */ /* 0x000fca00078e0202 */
[----:B------:R-:W5:Y:S01]  /*01f0*/  LDG.E.EL R14, desc[UR4][R26.64] ;  /* 0x000000041a0e7981 */ /* 0x000f62000c2e1900 */
[----:B------:R-:W-:-:S04]  /*0200*/  IMAD.WIDE R28, R29, 0x4, R2 ;  /* 0x000000041d1c7825 */ /* 0x000fc800078e0202 */
[C---:B-1----:R-:W-:Y:S01]  /*0210*/  VIADD R5, R25.reuse, 0x11 ;  /* 0x0000001119057836 */ /* 0x042fe20000000000 */
[----:B------:R-:W5:Y:S01]  /*0220*/  LDG.E.EL R13, desc[UR4][R28.64] ;  /* 0x000000041c0d7981 */ /* 0x000f62000c2e1900 */
[----:B------:R-:W-:Y:S02]  /*0230*/  VIADD R23, R25, 0x12 ;  /* 0x0000001219177836 */ /* 0x000fe40000000000 */
[----:B0-----:R-:W-:-:S05]  /*0240*/  IMAD.WIDE R10, R5, 0x4, R2 ;  /* 0x00000004050a7825 */ /* 0x001fca00078e0202 */
[----:B------:R0:W5:Y:S01]  /*0250*/  LDG.E.EL R12, desc[UR4][R10.64] ;  /* 0x000000040a0c7981 */ /* 0x000162000c2e1900 */
[----:B------:R-:W-:-:S04]  /*0260*/  IMAD.WIDE R22, R23, 0x4, R2 ;  /* 0x0000000417167825 */ /* 0x000fc800078e0202 */
[C---:B------:R-:W-:Y:S02]  /*0270*/  VIADD R5, R25.reuse, 0x13 ;  /* 0x0000001319057836 */ /* 0x040fe40000000000 */
[----:B------:R-:W5:Y:S01]  /*0280*/  LDG.E.EL R23, desc[UR4][R22.64] ;  /* 0x0000000416177981 */ /* 0x000f62000c2e1900 */
[----:B------:R-:W-:Y:S02]  /*0290*/  VIADD R7, R25, 0x18 ;  /* 0x0000001819077836 */ /* 0x000fe40000000000 */
[----:B------:R-:W-:-:S04]  /*02a0*/  IMAD.WIDE R4, R5, 0x4, R2 ;  /* 0x0000000405047825 */ /* 0x000fc800078e0202 */
[--C-:B------:R-:W-:Y:S02]  /*02b0*/  IMAD.WIDE R6, R7, 0x4, R2.reuse ;  /* 0x0000000407067825 */ /* 0x100fe400078e0202 */
[----:B------:R-:W5:Y:S02]  /*02c0*/  LDG.E.EL R4, desc[UR4][R4.64] ;  /* 0x0000000404047981 */ /* 0x000f64000c2e1900 */
[C---:B------:R-:W-:Y:S02]  /*02d0*/  VIADD R9, R25.reuse, 0x19 ;  /* 0x0000001919097836 */ /* 0x040fe40000000000 */
[----:B------:R-:W5:Y:S01]  /*02e0*/  LDG.E.EL R7, desc[UR4][R6.64] ;  /* 0x0000000406077981 */ /* 0x000f62000c2e1900 */
[----:B0-----:R-:W-:Y:S02]  /*02f0*/  VIADD R11, R25, 0x1a ;  /* 0x0000001a190b7836 */ /* 0x001fe40000000000 */
[----:B------:R-:W-:-:S04]  /*0300*/  IMAD.WIDE R8, R9, 0x4, R2 ;  /* 0x0000000409087825 */ /* 0x000fc800078e0202 */
[--C-:B------:R-:W-:Y:S02]  /*0310*/  IMAD.WIDE R10, R11, 0x4, R2.reuse ;  /* 0x000000040b0a7825 */ /* 0x100fe400078e0202 */
[----:B------:R-:W5:Y:S02]  /*0320*/  LDG.E.EL R8, desc[UR4][R8.64] ;  /* 0x0000000408087981 */ /* 0x000f64000c2e1900 */
[----:B------:R-:W-:Y:S02]  /*0330*/  VIADD R25, R25, 0x1b ;  /* 0x0000001b19197836 */ /* 0x000fe40000000000 */
[----:B------:R-:W5:Y:S02]  /*0340*/  LDG.E.EL R11, desc[UR4][R10.64] ;  /* 0x000000040a0b7981 */ /* 0x000f64000c2e1900 */
[----:B------:R-:W-:-:S06]  /*0350*/  IMAD.WIDE R2, R25, 0x4, R2 ;  /* 0x0000000419027825 */ /* 0x000fcc00078e0202 */
[----:B------:R0:W5:Y:S01]  /*0360*/  LDG.E.EL R2, desc[UR4][R2.64] ;  /* 0x0000000402027981 */ /* 0x000162000c2e1900 */
[C---:B--2---:R-:W-:Y:S02]  /*0370*/  FSETP.GT.AND P3, PT, R20.reuse, R21, PT ;  /* 0x000000151400720b */ /* 0x044fe40003f64000 */
[----:B------:R-:W-:Y:S02]  /*0380*/  FSETP.NAN.AND P0, PT, R20, R20, PT ;  /* 0x000000141400720b */ /* 0x000fe40003f08000 */
[----:B---3--:R-:W-:Y:S02]  /*0390*/  FSETP.NAN.AND P1, PT, R19, R19, PT ;  /* 0x000000131300720b */ /* 0x008fe40003f28000 */
[----:B0-----:R-:W-:Y:S02]  /*03a0*/  SEL R3, RZ, 0x1, !P3 ;  /* 0x00000001ff037807 */ /* 0x001fe40005800000 */
[----:B----4-:R-:W-:-:S05]  /*03b0*/  FSETP.NAN.AND P4, PT, R18, R18, PT ;  /* 0x000000121200720b */ /* 0x010fca0003f88000 */
[----:B------:R-:W-:Y:S02]  /*03c0*/  @!P3 FSEL R20, R20, R21, P0 ;  /* 0x000000151414b208 */ /* 0x000fe40000000000 */
[----:B-----5:R-:W-:Y:S02]  /*03d0*/  FSETP.NAN.AND P5, PT, R17, R17, PT ;  /* 0x000000111100720b */ /* 0x020fe40003fa8000 */
[----:B------:R-:W-:-:S04]  /*03e0*/  FSETP.GEU.AND P2, PT, R20, R19, PT ;  /* 0x000000131400720b */ /* 0x000fc80003f4e000 */
[----:B------:R-:W-:Y:S02]  /*03f0*/  @!P1 FSEL R19, R19, R20, !P2 ;  /* 0x0000001413139208 */ /* 0x000fe40005000000 */
[----:B------:R-:W-:Y:S02]  /*0400*/  FSETP.NAN.AND P6, PT, R16, R16, PT ;  /* 0x000000101000720b */ /* 0x000fe40003fc8000 */
[----:B------:R-:W-:Y:S02]  /*0410*/  FSETP.GEU.AND P0, PT, R19, R18, PT ;  /* 0x000000121300720b */ /* 0x000fe40003f0e000 */
[----:B------:R-:W-:Y:S02]  /*0420*/  SEL R3, R3, 0x2, P2 ;  /* 0x0000000203037807 */ /* 0x000fe40001000000 */
[----:B------:R-:W-:Y:S02]  /*0430*/  @!P4 FSEL R18, R18, R19, !P0 ;  /* 0x000000131212c208 */ /* 0x000fe40004000000 */
[----:B------:R-:W-:-:S02]  /*0440*/  FSETP.NAN.AND P4, PT, R15, R15, PT ;  /* 0x0000000f0f00720b */ /* 0x000fc40003f88000 */
[----:B------:R-:W-:Y:S02]  /*0450*/  FSETP.GEU.AND P1, PT, R18, R17, PT ;  /* 0x000000111200720b */ /* 0x000fe40003f2e000 */
[----:B------:R-:W-:Y:S02]  /*0460*/  SEL R3, R3, 0x3, P0 ;  /* 0x0000000303037807 */ /* 0x000fe40000000000 */
[----:B------:R-:W-:Y:S02]  /*0470*/  @!P5 FSEL R17, R17, R18, !P1 ;  /* 0x000000121111d208 */ /* 0x000fe40004800000 */
[----:B------:R-:W-:Y:S02]  /*0480*/  SEL R3, R3, 0x4, P1 ;  /* 0x0000000403037807 */ /* 0x000fe40000800000 */
        /* <DEDUP_REMOVED lines=10> */
[----:B------:R-:W-:Y:S02]  /*0530*/  FSETP.NAN.AND P6, PT, R12, R12, PT ;  /* 0x0000000c0c00720b */ /* 0x000fe40003fc8000 */
[----:B------:R-:W-:Y:S02]  /*0540*/  FSETP.GEU.AND P0, PT, R14, R13, PT ;  /* 0x0000000d0e00720b */ /* 0x000fe40003f0e000 */
[----:B------:R-:W-:-:S02]  /*0550*/  SEL R3, R3, 0x7, P2 ;  /* 0x0000000703037807 */ /* 0x000fc40001000000 */
        /* <DEDUP_REMOVED lines=11> */
[----:B------:R-:W-:-:S02]  /*0610*/  FSETP.NAN.AND P0, PT, R11, R11, PT ;  /* 0x0000000b0b00720b */ /* 0x000fc40003f08000 */
[----:B------:R-:W-:Y:S02]  /*0620*/  @!P6 FSEL R4, R4, R23, !P3 ;  /* 0x000000170404e208 */ /* 0x000fe40005800000 */
[----:B------:R-:W-:Y:S02]  /*0630*/  FSETP.NAN.AND P6, PT, R8, R8, PT ;  /* 0x000000080800720b */ /* 0x000fe40003fc8000 */
[----:B------:R-:W-:Y:S02]  /*0640*/  FSETP.GEU.AND P2, PT, R4, R7, PT ;  /* 0x000000070400720b */ /* 0x000fe40003f4e000 */
[----:B------:R-:W-:Y:S02]  /*0650*/  SEL R3, R3, 0xa, P5 ;  /* 0x0000000a03037807 */ /* 0x000fe40002800000 */
[----:B------:R-:W-:Y:S02]  /*0660*/  @!P4 FSEL R7, R7, R4, !P2 ;  /* 0x000000040707c208 */ /* 0x000fe40005000000 */
[----:B------:R-:W0:Y:S01]  /*0670*/  LDC.64 R4, c[0x0][0x218] ;  /* 0x00008600ff047b82 */ /* 0x000e220000000a00 */
[----:B------:R-:W-:-:S02]  /*0680*/  SEL R3, R3, 0xb, P3 ;  /* 0x0000000b03037807 */ /* 0x000fc40001800000 */
[----:B------:R-:W-:Y:S02]  /*0690*/  FSETP.GEU.AND P1, PT, R7, R8, PT ;  /* 0x000000080700720b */ /* 0x000fe40003f2e000 */
[----:B------:R-:W-:Y:S02]  /*06a0*/  FSETP.NAN.AND P4, PT, R2, R2, PT ;  /* 0x000000020200720b */ /* 0x000fe40003f88000 */
[----:B------:R-:W-:Y:S02]  /*06b0*/  @!P6 FSEL R8, R8, R7, !P1 ;  /* 0x000000070808e208 */ /* 0x000fe40004800000 */
[----:B------:R-:W-:Y:S02]  /*06c0*/  SEL R3, R3, 0xc, P2 ;  /* 0x0000000c03037807 */ /* 0x000fe40001000000 */
[----:B------:R-:W-:Y:S02]  /*06d0*/  FSETP.GEU.AND P3, PT, R8, R11, PT ;  /* 0x0000000b0800720b */ /* 0x000fe40003f6e000 */
[----:B------:R-:W-:-:S02]  /*06e0*/  SEL R3, R3, 0xd, P1 ;  /* 0x0000000d03037807 */ /* 0x000fc40000800000 */
[----:B------:R-:W-:Y:S02]  /*06f0*/  @!P0 FSEL R11, R11, R8, !P3 ;  /* 0x000000080b0b8208 */ /* 0x000fe40005800000 */
[----:B------:R-:W-:Y:S02]  /*0700*/  IADD3 R6, P1, R0, UR6, RZ ;  /* 0x0000000600067c10 */ /* 0x000fe4000ff3e0ff */
[----:B------:R-:W-:Y:S02]  /*0710*/  FSETP.GEU.AND P0, PT, R11, R2, PT ;  /* 0x000000020b00720b */ /* 0x000fe40003f0e000 */
[----:B------:R-:W-:Y:S02]  /*0720*/  SEL R3, R3, 0xe, P3 ;  /* 0x0000000e03037807 */ /* 0x000fe40001800000 */
[----:B------:R-:W-:Y:S01]  /*0730*/  @!P4 SEL R2, R2, R11, !P0 ;  /* 0x0000000b0202c207 */ /* 0x000fe20004000000 */
[C---:B0-----:R-:W-:Y:S01]  /*0740*/  IMAD.WIDE R4, R0.reuse, 0x4, R4 ;  /* 0x0000000400047825 */ /* 0x041fe200078e0204 */
[----:B------:R-:W-:-:S02]  /*0750*/  LEA.HI.X.SX32 R7, R0, UR7, 0x1, P1 ;  /* 0x0000000700077c11 */ /* 0x000fc400088f0eff */
[----:B------:R-:W-:Y:S02]  /*0760*/  SEL R3, R3, 0xf, P0 ;  /* 0x0000000f03037807 */ /* 0x000fe40000000000 */
[----:B------:R-:W-:Y:S04]  /*0770*/  STG.E desc[UR4][R4.64], R2 ;  /* 0x0000000204007986 */ /* 0x000fe8000c101904 */
[----:B------:R-:W-:Y:S01]  /*0780*/  STG.E.U8 desc[UR4][R6.64], R3 ;  /* 0x0000000306007986 */ /* 0x000fe2000c101104 */
[----:B------:R-:W-:Y:S05]  /*0790*/  EXIT ;  /* 0x000000000000794d */ /* 0x000fea0003800000 */
.L_x_0:
[----:B------:R-:W-:-:S00]  /*07a0*/  BRA `(.L_x_0) ;  /* 0xfffffffc00fc7947 */ /* 0x000fc0000383ffff */
[----:B------:R-:W-:-:S00]  /*07b0*/  NOP ;  /* 0x0000000000007918 */ /* 0x000fc00000000000 */
        /* <DEDUP_REMOVED lines=12> */
.L_x_1:


//--------------------- .nv.constant0.triton_poi_fused_max_pool2d_with_indices_11 --------------------------
	.section	.nv.constant0.triton_poi_fused_max_pool2d_with_indices_11,"a",@progbits
	.sectionflags	@""
	.align	4
.nv.constant0.triton_poi_fused_max_pool2d_with_indices_11:
	.zero		556
